//
// Generated by NVIDIA NVVM Compiler
//
// Compiler Build ID: CL-36424714
// Cuda compilation tools, release 13.0, V13.0.88
// Based on NVVM 20.0.0
//

.version 9.0
.target sm_100
.address_size 64

	// .globl	_Z9process1DPfi

.visible .entry _Z9process1DPfi(
	.param .u64 .ptr .align 1 _Z9process1DPfi_param_0,
	.param .u32 _Z9process1DPfi_param_1
)
{
	.reg .pred 	%p<2>;
	.reg .b32 	%r<6>;
	.reg .b32 	%f<3>;
	.reg .b64 	%rd<5>;

	ld.param.u64 	%rd1, [_Z9process1DPfi_param_0];
	ld.param.u32 	%r2, [_Z9process1DPfi_param_1];
	mov.u32 	%r3, %ctaid.x;
	mov.u32 	%r4, %ntid.x;
	mov.u32 	%r5, %tid.x;
	mad.lo.s32 	%r1, %r3, %r4, %r5;
	setp.ge.s32 	%p1, %r1, %r2;
	@%p1 bra 	$L__BB0_2;
	cvta.to.global.u64 	%rd2, %rd1;
	cvt.rn.f32.s32 	%f1, %r1;
	add.f32 	%f2, %f1, %f1;
	mul.wide.s32 	%rd3, %r1, 4;
	add.s64 	%rd4, %rd2, %rd3;
	st.global.f32 	[%rd4], %f2;
$L__BB0_2:
	ret;

}


// ===== COMPILED SASS (sm_100) =====

	.target	sm_100

	.elftype	@"ET_EXEC"


//--------------------- .note.nv.tkinfo           --------------------------
	.section	.note.nv.tkinfo,"",@"SHT_NOTE"
	.sectionflags	@"SHF_NOTE_NV_TKINFO"
	.tkinfo
        /*0018*/ 	.word	0x00000002
        /*0030*/ 	.string	""
        /*0030*/ 	.string	"ptxas"
        /*0030*/ 	.string	"Cuda compilation tools, release 13.0, V13.0.88"
        /*0030*/ 	.string	"Build cuda_13.0.r13.0/compiler.36424714_0"
        /*0030*/ 	.string	"-arch sm_100 -m 64 "



//--------------------- .note.nv.cuinfo           --------------------------
	.section	.note.nv.cuinfo,"",@"SHT_NOTE"
	.sectionflags	@"SHF_NOTE_NV_CUINFO"
        /*0018*/ 	.short	0x0002
        /*001a*/ 	.short	0x0064
        /*001c*/ 	.short	0x0082
	.zero		2


//--------------------- .nv.info                  --------------------------
	.section	.nv.info,"",@"SHT_CUDA_INFO"
	.align	4


	//----- nvinfo : EIATTR_REGCOUNT
	.align		4
        /*0000*/ 	.byte	0x04, 0x2f
        /*0002*/ 	.short	(.L_1 - .L_0)
	.align		4
.L_0:
        /*0004*/ 	.word	index@(_Z9process1DPfi)
        /*0008*/ 	.word	0x00000008


	//----- nvinfo : EIATTR_FRAME_SIZE
	.align		4
.L_1:
        /*000c*/ 	.byte	0x04, 0x11
        /*000e*/ 	.short	(.L_3 - .L_2)
	.align		4
.L_2:
        /*0010*/ 	.word	index@(_Z9process1DPfi)
        /*0014*/ 	.word	0x00000000


	//----- nvinfo : EIATTR_MIN_STACK_SIZE
	.align		4
.L_3:
        /*0018*/ 	.byte	0x04, 0x12
        /*001a*/ 	.short	(.L_5 - .L_4)
	.align		4
.L_4:
        /*001c*/ 	.word	index@(_Z9process1DPfi)
        /*0020*/ 	.word	0x00000000
.L_5:


//--------------------- .nv.compat                --------------------------
	.section	.nv.compat,"",@"SHT_CUDA_COMPAT_INFO"
	.align	4
        /*0000*/ 	.byte	0x02, 0x09, 0x00, 0x00, 0x02, 0x02, 0x01, 0x00, 0x02, 0x05, 0x05, 0x00, 0x03, 0x07, 0x01, 0x01
        /*0010*/ 	.byte	0x02, 0x03, 0x00, 0x00, 0x02, 0x06, 0x01, 0x00, 0x04, 0x0b, 0x08, 0x00, 0x09, 0x00, 0x00, 0x00
        /*0020*/ 	.byte	0x00, 0x00, 0x00, 0x00


//--------------------- .nv.info._Z9process1DPfi  --------------------------
	.section	.nv.info._Z9process1DPfi,"",@"SHT_CUDA_INFO"
	.sectionflags	@""
	.align	4


	//----- nvinfo : EIATTR_CUDA_API_VERSION
	.align		4
        /*0000*/ 	.byte	0x04, 0x37
        /*0002*/ 	.short	(.L_7 - .L_6)
.L_6:
        /*0004*/ 	.word	0x00000082


	//----- nvinfo : EIATTR_KPARAM_INFO
	.align		4
.L_7:
        /*0008*/ 	.byte	0x04, 0x17
        /*000a*/ 	.short	(.L_9 - .L_8)
.L_8:
        /*000c*/ 	.word	0x00000000
        /*0010*/ 	.short	0x0001
        /*0012*/ 	.short	0x0008
        /*0014*/ 	.byte	0x00, 0xf0, 0x11, 0x00


	//----- nvinfo : EIATTR_KPARAM_INFO
	.align		4
.L_9:
        /*0018*/ 	.byte	0x04, 0x17
        /*001a*/ 	.short	(.L_11 - .L_10)
.L_10:
        /*001c*/ 	.word	0x00000000
        /*0020*/ 	.short	0x0000
        /*0022*/ 	.short	0x0000
        /*0024*/ 	.byte	0x00, 0xf5, 0x21, 0x00


	//----- nvinfo : EIATTR_SPARSE_MMA_MASK
	.align		4
.L_11:
        /*0028*/ 	.byte	0x03, 0x50
        /*002a*/ 	.short	0x0000


	//----- nvinfo : EIATTR_MAXREG_COUNT
	.align		4
        /*002c*/ 	.byte	0x03, 0x1b
        /*002e*/ 	.short	0x00ff


	//----- nvinfo : EIATTR_MERCURY_ISA_VERSION
	.align		4
        /*0030*/ 	.byte	0x03, 0x5f
        /*0032*/ 	.short	0x0101


	//----- nvinfo : EIATTR_VRC_CTA_INIT_COUNT
	.align		4
        /*0034*/ 	.byte	0x02, 0x4a
	.zero		1
	.zero		1


	//----- nvinfo : EIATTR_EXIT_INSTR_OFFSETS
	.align		4
        /*0038*/ 	.byte	0x04, 0x1c
        /*003a*/ 	.short	(.L_13 - .L_12)


	//   ....[0]....
.L_12:
        /*003c*/ 	.word	0x00000070


	//   ....[1]....
        /*0040*/ 	.word	0x000000e0


	//----- nvinfo : EIATTR_CBANK_PARAM_SIZE
	.align		4
.L_13:
        /*0044*/ 	.byte	0x03, 0x19
        /*0046*/ 	.short	0x000c


	//----- nvinfo : EIATTR_PARAM_CBANK
	.align		4
        /*0048*/ 	.byte	0x04, 0x0a
        /*004a*/ 	.short	(.L_15 - .L_14)
	.align		4
.L_14:
        /*004c*/ 	.word	index@(.nv.constant0._Z9process1DPfi)
        /*0050*/ 	.short	0x0380
        /*0052*/ 	.short	0x000c


	//----- nvinfo : EIATTR_SW_WAR
	.align		4
.L_15:
        /*0054*/ 	.byte	0x04, 0x36
        /*0056*/ 	.short	(.L_17 - .L_16)
.L_16:
        /*0058*/ 	.word	0x00000008
.L_17:


//--------------------- .nv.callgraph             --------------------------
	.section	.nv.callgraph,"",@"SHT_CUDA_CALLGRAPH"
	.align	4
	.sectionentsize	8
	.align		4
        /*0000*/ 	.word	0x00000000
	.align		4
        /*0004*/ 	.word	0xffffffff
	.align		4
        /*0008*/ 	.word	0x00000000
	.align		4
        /*000c*/ 	.word	0xfffffffe
	.align		4
        /*0010*/ 	.word	0x00000000
	.align		4
        /*0014*/ 	.word	0xfffffffd
	.align		4
        /*0018*/ 	.word	0x00000000
	.align		4
        /*001c*/ 	.word	0xfffffffc


//--------------------- .text._Z9process1DPfi     --------------------------
	.section	.text._Z9process1DPfi,"ax",@progbits
	.align	128
        .global         _Z9process1DPfi
        .type           _Z9process1DPfi,@function
        .size           _Z9process1DPfi,(.L_x_1 - _Z9process1DPfi)
        .other          _Z9process1DPfi,@"STO_CUDA_ENTRY STV_DEFAULT"
_Z9process1DPfi:
.text._Z9process1DPfi:
[----:B------:R-:W-:Y:S01]  /*0000*/  LDC R1, c[0x0][0x37c] ;  /* 0x0000df00ff017b82 */ /* 0x000fe20000000800 */
[----:B------:R-:W0:Y:S07]  /*0010*/  S2R R0, SR_TID.X ;  /* 0x0000000000007919 */ /* 0x000e2e0000002100 */
[----:B------:R-:W0:Y:S01]  /*0020*/  S2UR UR4, SR_CTAID.X ;  /* 0x00000000000479c3 */ /* 0x000e220000002500 */
[----:B------:R-:W1:Y:S07]  /*0030*/  LDCU UR5, c[0x0][0x388] ;  /* 0x00007100ff0577ac */ /* 0x000e6e0008000800 */
[----:B------:R-:W0:Y:S02]  /*0040*/  LDC R5, c[0x0][0x360] ;  /* 0x0000d800ff057b82 */ /* 0x000e240000000800 */
[----:B0-----:R-:W-:-:S05]  /*0050*/  IMAD R5, R5, UR4, R0 ;  /* 0x0000000405057c24 */ /* 0x001fca000f8e0200 */
[----:B-1----:R-:W-:-:S13]  /*0060*/  ISETP.GE.AND P0, PT, R5, UR5, PT ;  /* 0x0000000505007c0c */ /* 0x002fda000bf06270 */
[----:B------:R-:W-:Y:S05]  /*0070*/  @P0 EXIT ;  /* 0x000000000000094d */ /* 0x000fea0003800000 */
[----:B------:R-:W0:Y:S01]  /*0080*/  LDC.64 R2, c[0x0][0x380] ;  /* 0x0000e000ff027b82 */ /* 0x000e220000000a00 */
[----:B------:R-:W1:Y:S01]  /*0090*/  LDCU.64 UR4, c[0x0][0x358] ;  /* 0x00006b00ff0477ac */ /* 0x000e620008000a00 */
[----:B------:R-:W-:Y:S01]  /*00a0*/  I2FP.F32.S32 R0, R5 ;  /* 0x0000000500007245 */ /* 0x000fe20000201400 */
[----:B0-----:R-:W-:-:S04]  /*00b0*/  IMAD.WIDE R2, R5, 0x4, R2 ;  /* 0x0000000405027825 */ /* 0x001fc800078e0202 */
[----:B------:R-:W-:-:S05]  /*00c0*/  FADD R5, R0, R0 ;  /* 0x0000000000057221 */ /* 0x000fca0000000000 */
[----:B-1----:R-:W-:Y:S01]  /*00d0*/  STG.E desc[UR4][R2.64], R5 ;  /* 0x0000000502007986 */ /* 0x002fe2000c101904 */
[----:B------:R-:W-:Y:S05]  /*00e0*/  EXIT ;  /* 0x000000000000794d */ /* 0x000fea0003800000 */
.L_x_0:
[----:B------:R-:W-:-:S00]  /*00f0*/  BRA `(.L_x_0) ;  /* 0xfffffffc00fc7947 */ /* 0x000fc0000383ffff */
[----:B------:R-:W-:-:S00]  /*0100*/  NOP ;  /* 0x0000000000007918 */ /* 0x000fc00000000000 */
[----:B------:R-:W-:-:S00]  /*0110*/  NOP ;  /* 0x0000000000007918 */ /* 0x000fc00000000000 */
[----:B------:R-:W-:-:S00]  /*0120*/  NOP ;  /* 0x0000000000007918 */ /* 0x000fc00000000000 */
[----:B------:R-:W-:-:S00]  /*0130*/  NOP ;  /* 0x0000000000007918 */ /* 0x000fc00000000000 */
[----:B------:R-:W-:-:S00]  /*0140*/  NOP ;  /* 0x0000000000007918 */ /* 0x000fc00000000000 */
[----:B------:R-:W-:-:S00]  /*0150*/  NOP ;  /* 0x0000000000007918 */ /* 0x000fc00000000000 */
[----:B------:R-:W-:-:S00]  /*0160*/  NOP ;  /* 0x0000000000007918 */ /* 0x000fc00000000000 */
[----:B------:R-:W-:-:S00]  /*0170*/  NOP ;  /* 0x0000000000007918 */ /* 0x000fc00000000000 */
.L_x_1:


//--------------------- .nv.shared.reserved.0     --------------------------
	.section	.nv.shared.reserved.0,"aw",@nobits
	.weak		__nv_reservedSMEM_offset_0_alias
	.size		__nv_reservedSMEM_offset_0_alias, 0, 64
	.other		__nv_reservedSMEM_offset_0_alias,@"STO_CUDA_RESERVED_SHARED STV_DEFAULT"
__nv_reservedSMEM_offset_0_alias:
	.zero		0
	.zero		64


//--------------------- .nv.constant0._Z9process1DPfi --------------------------
	.section	.nv.constant0._Z9process1DPfi,"a",@progbits
	.sectionflags	@""
	.align	4
.nv.constant0._Z9process1DPfi:
	.zero		908


//--------------------- SYMBOLS --------------------------

	.type		.nv.reservedSmem.offset0,@object
	.size		.nv.reservedSmem.offset0,0x4
